//
// Generated by NVIDIA NVVM Compiler
//
// Compiler Build ID: CL-36424714
// Cuda compilation tools, release 13.0, V13.0.88
// Based on NVVM 20.0.0
//

.version 9.0
.target sm_100
.address_size 64

	// .globl	_Z11init_kernelPiii
.extern .shared .align 16 .b8 shared_data[];

.visible .entry _Z11init_kernelPiii(
	.param .u64 .ptr .align 1 _Z11init_kernelPiii_param_0,
	.param .u32 _Z11init_kernelPiii_param_1,
	.param .u32 _Z11init_kernelPiii_param_2
)
{
	.reg .pred 	%p<3>;
	.reg .b16 	%rs<7>;
	.reg .b32 	%r<15>;
	.reg .b64 	%rd<5>;

	ld.param.u64 	%rd1, [_Z11init_kernelPiii_param_0];
	mov.u32 	%r4, %tid.x;
	mov.u32 	%r1, %ntid.x;
	cvt.u16.u32 	%rs3, %r4;
	cvt.u16.u32 	%rs4, %r1;
	rem.u16 	%rs1, %rs3, %rs4;
	mul.hi.u16 	%rs5, %rs1, 21846;
	mul.lo.s16 	%rs6, %rs5, 3;
	sub.s16 	%rs2, %rs1, %rs6;
	mov.b32 	%r14, 1;
	setp.eq.s16 	%p1, %rs2, 0;
	@%p1 bra 	$L__BB0_4;
	setp.eq.s16 	%p2, %rs2, 2;
	@%p2 bra 	$L__BB0_3;
	mov.b32 	%r14, 0;
	bra.uni 	$L__BB0_4;
$L__BB0_3:
	mov.b32 	%r14, 2;
$L__BB0_4:
	cvt.u32.u16 	%r7, %rs1;
	cvta.to.global.u64 	%rd2, %rd1;
	mov.u32 	%r8, %tid.y;
	mov.u32 	%r9, %ntid.y;
	mov.u32 	%r10, %ctaid.y;
	mad.lo.s32 	%r11, %r10, %r9, %r8;
	mad.lo.s32 	%r12, %r11, %r1, %r7;
	mul.wide.u32 	%rd3, %r12, 4;
	add.s64 	%rd4, %rd2, %rd3;
	st.global.u32 	[%rd4], %r14;
	ret;

}
	// .globl	_Z11life_kernelPiS_iii
.visible .entry _Z11life_kernelPiS_iii(
	.param .u64 .ptr .align 1 _Z11life_kernelPiS_iii_param_0,
	.param .u64 .ptr .align 1 _Z11life_kernelPiS_iii_param_1,
	.param .u32 _Z11life_kernelPiS_iii_param_2,
	.param .u32 _Z11life_kernelPiS_iii_param_3,
	.param .u32 _Z11life_kernelPiS_iii_param_4
)
{
	.reg .pred 	%p<30>;
	.reg .b16 	%rs<8>;
	.reg .b32 	%r<123>;
	.reg .b64 	%rd<22>;

	ld.param.u64 	%rd6, [_Z11life_kernelPiS_iii_param_0];
	ld.param.u64 	%rd5, [_Z11life_kernelPiS_iii_param_1];
	ld.param.u32 	%r55, [_Z11life_kernelPiS_iii_param_2];
	ld.param.u32 	%r54, [_Z11life_kernelPiS_iii_param_3];
	ld.param.s32 	%rd7, [_Z11life_kernelPiS_iii_param_4];
	cvta.to.global.u64 	%rd1, %rd6;
	mov.u32 	%r1, %tid.x;
	mov.u32 	%r56, %ctaid.y;
	mov.u32 	%r57, %ntid.y;
	mov.u32 	%r58, %tid.y;
	mad.lo.s32 	%r2, %r56, %r57, %r58;
	rem.u32 	%r3, %r2, %r57;
	rem.u32 	%r59, %r1, %r55;
	rem.u32 	%r60, %r2, %r54;
	cvt.u64.u32 	%rd8, %r60;
	shr.u64 	%rd2, %rd7, 2;
	cvt.u64.u32 	%rd3, %r59;
	mad.lo.s64 	%rd4, %rd2, %rd8, %rd3;
	shl.b64 	%rd9, %rd4, 2;
	add.s64 	%rd10, %rd1, %rd9;
	ld.global.u32 	%r108, [%rd10];
	mov.u32 	%r5, %ntid.x;
	mad.lo.s32 	%r61, %r5, %r3, %r5;
	add.s32 	%r62, %r61, %r1;
	shl.b32 	%r63, %r62, 2;
	mov.u32 	%r64, shared_data;
	add.s32 	%r6, %r64, %r63;
	st.shared.u32 	[%r6], %r108;
	setp.eq.s32 	%p1, %r3, 3;
	@%p1 bra 	$L__BB1_3;
	setp.ne.s32 	%p2, %r3, 0;
	@%p2 bra 	$L__BB1_4;
	add.s32 	%r72, %r2, -1;
	rem.u32 	%r73, %r72, %r54;
	cvt.s64.s32 	%rd15, %r73;
	mad.lo.s64 	%rd16, %rd2, %rd15, %rd3;
	shl.b64 	%rd17, %rd16, 2;
	add.s64 	%rd18, %rd1, %rd17;
	ld.global.u32 	%r74, [%rd18];
	shl.b32 	%r75, %r1, 2;
	add.s32 	%r77, %r64, %r75;
	st.shared.u32 	[%r77], %r74;
	bra.uni 	$L__BB1_4;
$L__BB1_3:
	add.s32 	%r65, %r2, 1;
	rem.u32 	%r66, %r65, %r54;
	cvt.u64.u32 	%rd11, %r66;
	mad.lo.s64 	%rd12, %rd2, %rd11, %rd3;
	shl.b64 	%rd13, %rd12, 2;
	add.s64 	%rd14, %rd1, %rd13;
	ld.global.u32 	%r67, [%rd14];
	mad.lo.s32 	%r68, %r5, 5, %r1;
	shl.b32 	%r69, %r68, 2;
	add.s32 	%r71, %r64, %r69;
	st.shared.u32 	[%r71], %r67;
	ld.shared.u32 	%r108, [%r6];
$L__BB1_4:
	add.s32 	%r78, %r1, %r5;
	cvt.u16.u32 	%rs3, %r78;
	add.s16 	%rs1, %rs3, -1;
	cvt.u16.u32 	%rs2, %r5;
	rem.u16 	%rs4, %rs1, %rs2;
	cvt.u32.u16 	%r79, %rs4;
	mul.lo.s32 	%r9, %r3, %r5;
	add.s32 	%r80, %r9, %r79;
	shl.b32 	%r81, %r80, 2;
	add.s32 	%r10, %r64, %r81;
	ld.shared.u32 	%r11, [%r10];
	setp.eq.s32 	%p3, %r11, 2;
	selp.u32 	%r111, 1, 0, %p3;
	setp.eq.s32 	%p4, %r11, 1;
	selp.u32 	%r112, 1, 0, %p4;
	rem.u16 	%rs5, %rs3, %rs2;
	cvt.u32.u16 	%r83, %rs5;
	add.s32 	%r84, %r9, %r83;
	shl.b32 	%r85, %r84, 2;
	add.s32 	%r14, %r64, %r85;
	ld.shared.u32 	%r15, [%r14];
	setp.eq.s32 	%p5, %r15, 1;
	@%p5 bra 	$L__BB1_7;
	setp.ne.s32 	%p6, %r15, 2;
	@%p6 bra 	$L__BB1_8;
	setp.eq.s32 	%p7, %r11, 2;
	selp.b32 	%r111, 2, 1, %p7;
	bra.uni 	$L__BB1_8;
$L__BB1_7:
	setp.eq.s32 	%p8, %r11, 1;
	selp.b32 	%r112, 2, 1, %p8;
$L__BB1_8:
	add.s16 	%rs6, %rs1, 2;
	rem.u16 	%rs7, %rs6, %rs2;
	cvt.u32.u16 	%r87, %rs7;
	add.s32 	%r88, %r9, %r87;
	shl.b32 	%r89, %r88, 2;
	add.s32 	%r20, %r64, %r89;
	ld.shared.u32 	%r86, [%r20];
	setp.eq.s32 	%p9, %r86, 1;
	@%p9 bra 	$L__BB1_11;
	setp.ne.s32 	%p10, %r86, 2;
	@%p10 bra 	$L__BB1_12;
	add.s32 	%r111, %r111, 1;
	bra.uni 	$L__BB1_12;
$L__BB1_11:
	add.s32 	%r112, %r112, 1;
$L__BB1_12:
	shl.b32 	%r25, %r5, 2;
	add.s32 	%r26, %r10, %r25;
	ld.shared.u32 	%r27, [%r26];
	setp.eq.s32 	%p11, %r27, 1;
	@%p11 bra 	$L__BB1_15;
	setp.ne.s32 	%p12, %r27, 2;
	@%p12 bra 	$L__BB1_16;
	add.s32 	%r111, %r111, 1;
	bra.uni 	$L__BB1_16;
$L__BB1_15:
	add.s32 	%r112, %r112, 1;
$L__BB1_16:
	setp.gt.s32 	%p13, %r27, 0;
	selp.u32 	%r91, 1, 0, %p13;
	setp.gt.s32 	%p14, %r15, 0;
	selp.u32 	%r92, 1, 0, %p14;
	add.s32 	%r32, %r92, %r91;
	add.s32 	%r33, %r20, %r25;
	ld.shared.u32 	%r34, [%r33];
	setp.eq.s32 	%p15, %r34, 1;
	@%p15 bra 	$L__BB1_19;
	setp.ne.s32 	%p16, %r34, 2;
	@%p16 bra 	$L__BB1_20;
	add.s32 	%r111, %r111, 1;
	bra.uni 	$L__BB1_20;
$L__BB1_19:
	add.s32 	%r112, %r112, 1;
$L__BB1_20:
	setp.gt.s32 	%p17, %r34, 0;
	selp.u32 	%r94, 1, 0, %p17;
	add.s32 	%r39, %r32, %r94;
	add.s32 	%r95, %r26, %r25;
	ld.shared.u32 	%r93, [%r95];
	setp.eq.s32 	%p18, %r93, 1;
	@%p18 bra 	$L__BB1_23;
	setp.ne.s32 	%p19, %r93, 2;
	@%p19 bra 	$L__BB1_24;
	add.s32 	%r111, %r111, 1;
	bra.uni 	$L__BB1_24;
$L__BB1_23:
	add.s32 	%r112, %r112, 1;
$L__BB1_24:
	shl.b32 	%r96, %r5, 3;
	add.s32 	%r97, %r14, %r96;
	ld.shared.u32 	%r44, [%r97];
	setp.eq.s32 	%p20, %r44, 1;
	@%p20 bra 	$L__BB1_27;
	setp.ne.s32 	%p21, %r44, 2;
	@%p21 bra 	$L__BB1_28;
	add.s32 	%r111, %r111, 1;
	bra.uni 	$L__BB1_28;
$L__BB1_27:
	add.s32 	%r112, %r112, 1;
$L__BB1_28:
	setp.gt.s32 	%p22, %r44, 0;
	selp.u32 	%r99, 1, 0, %p22;
	add.s32 	%r49, %r39, %r99;
	add.s32 	%r100, %r33, %r25;
	ld.shared.u32 	%r98, [%r100];
	setp.eq.s32 	%p23, %r98, 1;
	@%p23 bra 	$L__BB1_31;
	setp.ne.s32 	%p24, %r98, 2;
	@%p24 bra 	$L__BB1_32;
	add.s32 	%r111, %r111, 1;
	bra.uni 	$L__BB1_32;
$L__BB1_31:
	add.s32 	%r112, %r112, 1;
$L__BB1_32:
	setp.eq.s32 	%p25, %r49, 1;
	cvta.to.global.u64 	%rd19, %rd5;
	add.s32 	%r101, %r112, %r111;
	setp.gt.u32 	%p26, %r101, 3;
	selp.b32 	%r103, 0, %r108, %p26;
	selp.b32 	%r104, 0, %r103, %p25;
	setp.eq.s32 	%p27, %r101, 3;
	setp.eq.s32 	%p28, %r108, 0;
	setp.gt.u32 	%p29, %r111, %r112;
	selp.b32 	%r105, 2, 1, %p29;
	selp.b32 	%r106, %r105, %r104, %p28;
	selp.b32 	%r107, %r106, %r104, %p27;
	add.s64 	%rd21, %rd19, %rd9;
	st.global.u32 	[%rd21], %r107;
	ret;

}


// ===== COMPILED SASS (sm_100) =====

	.target	sm_100

	.elftype	@"ET_EXEC"


//--------------------- .note.nv.tkinfo           --------------------------
	.section	.note.nv.tkinfo,"",@"SHT_NOTE"
	.sectionflags	@"SHF_NOTE_NV_TKINFO"
	.tkinfo
        /*0018*/ 	.word	0x00000002
        /*0030*/ 	.string	""
        /*0030*/ 	.string	"ptxas"
        /*0030*/ 	.string	"Cuda compilation tools, release 13.0, V13.0.88"
        /*0030*/ 	.string	"Build cuda_13.0.r13.0/compiler.36424714_0"
        /*0030*/ 	.string	"-arch sm_100 -m 64 "



//--------------------- .note.nv.cuinfo           --------------------------
	.section	.note.nv.cuinfo,"",@"SHT_NOTE"
	.sectionflags	@"SHF_NOTE_NV_CUINFO"
        /*0018*/ 	.short	0x0002
        /*001a*/ 	.short	0x0064
        /*001c*/ 	.short	0x0082
	.zero		2


//--------------------- .nv.info                  --------------------------
	.section	.nv.info,"",@"SHT_CUDA_INFO"
	.align	4


	//----- nvinfo : EIATTR_REGCOUNT
	.align		4
        /*0000*/ 	.byte	0x04, 0x2f
        /*0002*/ 	.short	(.L_1 - .L_0)
	.align		4
.L_0:
        /*0004*/ 	.word	index@(_Z11init_kernelPiii)
        /*0008*/ 	.word	0x0000000c


	//----- nvinfo : EIATTR_FRAME_SIZE
	.align		4
.L_1:
        /*000c*/ 	.byte	0x04, 0x11
        /*000e*/ 	.short	(.L_3 - .L_2)
	.align		4
.L_2:
        /*0010*/ 	.word	index@($__internal_1_$__cuda_sm20_rem_u16)
        /*0014*/ 	.word	0x00000000


	//----- nvinfo : EIATTR_FRAME_SIZE
	.align		4
.L_3:
        /*0018*/ 	.byte	0x04, 0x11
        /*001a*/ 	.short	(.L_5 - .L_4)
	.align		4
.L_4:
        /*001c*/ 	.word	index@(_Z11init_kernelPiii)
        /*0020*/ 	.word	0x00000000


	//----- nvinfo : EIATTR_REGCOUNT
	.align		4
.L_5:
        /*0024*/ 	.byte	0x04, 0x2f
        /*0026*/ 	.short	(.L_7 - .L_6)
	.align		4
.L_6:
        /*0028*/ 	.word	index@(_Z11life_kernelPiS_iii)
        /*002c*/ 	.word	0x00000016


	//----- nvinfo : EIATTR_FRAME_SIZE
	.align		4
.L_7:
        /*0030*/ 	.byte	0x04, 0x11
        /*0032*/ 	.short	(.L_9 - .L_8)
	.align		4
.L_8:
        /*0034*/ 	.word	index@($__internal_0_$__cuda_sm20_rem_u16)
        /*0038*/ 	.word	0x00000000


	//----- nvinfo : EIATTR_FRAME_SIZE
	.align		4
.L_9:
        /*003c*/ 	.byte	0x04, 0x11
        /*003e*/ 	.short	(.L_11 - .L_10)
	.align		4
.L_10:
        /*0040*/ 	.word	index@(_Z11life_kernelPiS_iii)
        /*0044*/ 	.word	0x00000000


	//----- nvinfo : EIATTR_MIN_STACK_SIZE
	.align		4
.L_11:
        /*0048*/ 	.byte	0x04, 0x12
        /*004a*/ 	.short	(.L_13 - .L_12)
	.align		4
.L_12:
        /*004c*/ 	.word	index@(_Z11life_kernelPiS_iii)
        /*0050*/ 	.word	0x00000000


	//----- nvinfo : EIATTR_MIN_STACK_SIZE
	.align		4
.L_13:
        /*0054*/ 	.byte	0x04, 0x12
        /*0056*/ 	.short	(.L_15 - .L_14)
	.align		4
.L_14:
        /*0058*/ 	.word	index@(_Z11init_kernelPiii)
        /*005c*/ 	.word	0x00000000
.L_15:


//--------------------- .nv.compat                --------------------------
	.section	.nv.compat,"",@"SHT_CUDA_COMPAT_INFO"
	.align	4
        /*0000*/ 	.byte	0x02, 0x09, 0x00, 0x00, 0x02, 0x02, 0x01, 0x00, 0x02, 0x05, 0x05, 0x00, 0x03, 0x07, 0x01, 0x01
        /*0010*/ 	.byte	0x02, 0x03, 0x00, 0x00, 0x02, 0x06, 0x01, 0x00, 0x04, 0x0b, 0x08, 0x00, 0x01, 0x00, 0x00, 0x00
        /*0020*/ 	.byte	0x00, 0x00, 0x00, 0x00


//--------------------- .nv.info._Z11life_kernelPiS_iii --------------------------
	.section	.nv.info._Z11life_kernelPiS_iii,"",@"SHT_CUDA_INFO"
	.sectionflags	@""
	.align	4


	//----- nvinfo : EIATTR_CUDA_API_VERSION
	.align		4
        /*0000*/ 	.byte	0x04, 0x37
        /*0002*/ 	.short	(.L_17 - .L_16)
.L_16:
        /*0004*/ 	.word	0x00000082


	//----- nvinfo : EIATTR_KPARAM_INFO
	.align		4
.L_17:
        /*0008*/ 	.byte	0x04, 0x17
        /*000a*/ 	.short	(.L_19 - .L_18)
.L_18:
        /*000c*/ 	.word	0x00000000
        /*0010*/ 	.short	0x0004
        /*0012*/ 	.short	0x0018
        /*0014*/ 	.byte	0x00, 0xf0, 0x11, 0x00


	//----- nvinfo : EIATTR_KPARAM_INFO
	.align		4
.L_19:
        /*0018*/ 	.byte	0x04, 0x17
        /*001a*/ 	.short	(.L_21 - .L_20)
.L_20:
        /*001c*/ 	.word	0x00000000
        /*0020*/ 	.short	0x0003
        /*0022*/ 	.short	0x0014
        /*0024*/ 	.byte	0x00, 0xf0, 0x11, 0x00


	//----- nvinfo : EIATTR_KPARAM_INFO
	.align		4
.L_21:
        /*0028*/ 	.byte	0x04, 0x17
        /*002a*/ 	.short	(.L_23 - .L_22)
.L_22:
        /*002c*/ 	.word	0x00000000
        /*0030*/ 	.short	0x0002
        /*0032*/ 	.short	0x0010
        /*0034*/ 	.byte	0x00, 0xf0, 0x11, 0x00


	//----- nvinfo : EIATTR_KPARAM_INFO
	.align		4
.L_23:
        /*0038*/ 	.byte	0x04, 0x17
        /*003a*/ 	.short	(.L_25 - .L_24)
.L_24:
        /*003c*/ 	.word	0x00000000
        /*0040*/ 	.short	0x0001
        /*0042*/ 	.short	0x0008
        /*0044*/ 	.byte	0x00, 0xf5, 0x21, 0x00


	//----- nvinfo : EIATTR_KPARAM_INFO
	.align		4
.L_25:
        /*0048*/ 	.byte	0x04, 0x17
        /*004a*/ 	.short	(.L_27 - .L_26)
.L_26:
        /*004c*/ 	.word	0x00000000
        /*0050*/ 	.short	0x0000
        /*0052*/ 	.short	0x0000
        /*0054*/ 	.byte	0x00, 0xf5, 0x21, 0x00


	//----- nvinfo : EIATTR_SPARSE_MMA_MASK
	.align		4
.L_27:
        /*0058*/ 	.byte	0x03, 0x50
        /*005a*/ 	.short	0x0000


	//----- nvinfo : EIATTR_MAXREG_COUNT
	.align		4
        /*005c*/ 	.byte	0x03, 0x1b
        /*005e*/ 	.short	0x00ff


	//----- nvinfo : EIATTR_MERCURY_ISA_VERSION
	.align		4
        /*0060*/ 	.byte	0x03, 0x5f
        /*0062*/ 	.short	0x0101


	//----- nvinfo : EIATTR_VRC_CTA_INIT_COUNT
	.align		4
        /*0064*/ 	.byte	0x02, 0x4a
	.zero		1
	.zero		1


	//----- nvinfo : EIATTR_EXIT_INSTR_OFFSETS
	.align		4
        /*0068*/ 	.byte	0x04, 0x1c
        /*006a*/ 	.short	(.L_29 - .L_28)


	//   ....[0]....
.L_28:
        /*006c*/ 	.word	0x00001080


	//----- nvinfo : EIATTR_CRS_STACK_SIZE
	.align		4
.L_29:
        /*0070*/ 	.byte	0x04, 0x1e
        /*0072*/ 	.short	(.L_31 - .L_30)
.L_30:
        /*0074*/ 	.word	0x00000000


	//----- nvinfo : EIATTR_CBANK_PARAM_SIZE
	.align		4
.L_31:
        /*0078*/ 	.byte	0x03, 0x19
        /*007a*/ 	.short	0x001c


	//----- nvinfo : EIATTR_PARAM_CBANK
	.align		4
        /*007c*/ 	.byte	0x04, 0x0a
        /*007e*/ 	.short	(.L_33 - .L_32)
	.align		4
.L_32:
        /*0080*/ 	.word	index@(.nv.constant0._Z11life_kernelPiS_iii)
        /*0084*/ 	.short	0x0380
        /*0086*/ 	.short	0x001c


	//----- nvinfo : EIATTR_SW_WAR
	.align		4
.L_33:
        /*0088*/ 	.byte	0x04, 0x36
        /*008a*/ 	.short	(.L_35 - .L_34)
.L_34:
        /*008c*/ 	.word	0x00000008
.L_35:


//--------------------- .nv.info._Z11init_kernelPiii --------------------------
	.section	.nv.info._Z11init_kernelPiii,"",@"SHT_CUDA_INFO"
	.sectionflags	@""
	.align	4


	//----- nvinfo : EIATTR_CUDA_API_VERSION
	.align		4
        /*0000*/ 	.byte	0x04, 0x37
        /*0002*/ 	.short	(.L_37 - .L_36)
.L_36:
        /*0004*/ 	.word	0x00000082


	//----- nvinfo : EIATTR_KPARAM_INFO
	.align		4
.L_37:
        /*0008*/ 	.byte	0x04, 0x17
        /*000a*/ 	.short	(.L_39 - .L_38)
.L_38:
        /*000c*/ 	.word	0x00000000
        /*0010*/ 	.short	0x0002
        /*0012*/ 	.short	0x000c
        /*0014*/ 	.byte	0x00, 0xf0, 0x11, 0x00


	//----- nvinfo : EIATTR_KPARAM_INFO
	.align		4
.L_39:
        /*0018*/ 	.byte	0x04, 0x17
        /*001a*/ 	.short	(.L_41 - .L_40)
.L_40:
        /*001c*/ 	.word	0x00000000
        /*0020*/ 	.short	0x0001
        /*0022*/ 	.short	0x0008
        /*0024*/ 	.byte	0x00, 0xf0, 0x11, 0x00


	//----- nvinfo : EIATTR_KPARAM_INFO
	.align		4
.L_41:
        /*0028*/ 	.byte	0x04, 0x17
        /*002a*/ 	.short	(.L_43 - .L_42)
.L_42:
        /*002c*/ 	.word	0x00000000
        /*0030*/ 	.short	0x0000
        /*0032*/ 	.short	0x0000
        /*0034*/ 	.byte	0x00, 0xf5, 0x21, 0x00


	//----- nvinfo : EIATTR_SPARSE_MMA_MASK
	.align		4
.L_43:
        /*0038*/ 	.byte	0x03, 0x50
        /*003a*/ 	.short	0x0000


	//----- nvinfo : EIATTR_MAXREG_COUNT
	.align		4
        /*003c*/ 	.byte	0x03, 0x1b
        /*003e*/ 	.short	0x00ff


	//----- nvinfo : EIATTR_MERCURY_ISA_VERSION
	.align		4
        /*0040*/ 	.byte	0x03, 0x5f
        /*0042*/ 	.short	0x0101


	//----- nvinfo : EIATTR_VRC_CTA_INIT_COUNT
	.align		4
        /*0044*/ 	.byte	0x02, 0x4a
	.zero		1
	.zero		1


	//----- nvinfo : EIATTR_EXIT_INSTR_OFFSETS
	.align		4
        /*0048*/ 	.byte	0x04, 0x1c
        /*004a*/ 	.short	(.L_45 - .L_44)


	//   ....[0]....
.L_44:
        /*004c*/ 	.word	0x00000210


	//----- nvinfo : EIATTR_CRS_STACK_SIZE
	.align		4
.L_45:
        /*0050*/ 	.byte	0x04, 0x1e
        /*0052*/ 	.short	(.L_47 - .L_46)
.L_46:
        /*0054*/ 	.word	0x00000000


	//----- nvinfo : EIATTR_CBANK_PARAM_SIZE
	.align		4
.L_47:
        /*0058*/ 	.byte	0x03, 0x19
        /*005a*/ 	.short	0x0010


	//----- nvinfo : EIATTR_PARAM_CBANK
	.align		4
        /*005c*/ 	.byte	0x04, 0x0a
        /*005e*/ 	.short	(.L_49 - .L_48)
	.align		4
.L_48:
        /*0060*/ 	.word	index@(.nv.constant0._Z11init_kernelPiii)
        /*0064*/ 	.short	0x0380
        /*0066*/ 	.short	0x0010


	//----- nvinfo : EIATTR_SW_WAR
	.align		4
.L_49:
        /*0068*/ 	.byte	0x04, 0x36
        /*006a*/ 	.short	(.L_51 - .L_50)
.L_50:
        /*006c*/ 	.word	0x00000008
.L_51:


//--------------------- .nv.callgraph             --------------------------
	.section	.nv.callgraph,"",@"SHT_CUDA_CALLGRAPH"
	.align	4
	.sectionentsize	8
	.align		4
        /*0000*/ 	.word	0x00000000
	.align		4
        /*0004*/ 	.word	0xffffffff
	.align		4
        /*0008*/ 	.word	0x00000000
	.align		4
        /*000c*/ 	.word	0xfffffffe
	.align		4
        /*0010*/ 	.word	0x00000000
	.align		4
        /*0014*/ 	.word	0xfffffffd
	.align		4
        /*0018*/ 	.word	0x00000000
	.align		4
        /*001c*/ 	.word	0xfffffffc


//--------------------- .text._Z11life_kernelPiS_iii --------------------------
	.section	.text._Z11life_kernelPiS_iii,"ax",@progbits
	.align	128
        .global         _Z11life_kernelPiS_iii
        .type           _Z11life_kernelPiS_iii,@function
        .size           _Z11life_kernelPiS_iii,(.L_x_28 - _Z11life_kernelPiS_iii)
        .other          _Z11life_kernelPiS_iii,@"STO_CUDA_ENTRY STV_DEFAULT"
_Z11life_kernelPiS_iii:
.text._Z11life_kernelPiS_iii:
[----:B------:R-:W-:Y:S01]  /*0000*/  LDC R1, c[0x0][0x37c] ;  /* 0x0000df00ff017b82 */ /* 0x000fe20000000800 */
[----:B------:R-:W0:Y:S01]  /*0010*/  LDCU.64 UR10, c[0x0][0x390] ;  /* 0x00007200ff0a77ac */ /* 0x000e220008000a00 */
[----:B------:R-:W1:Y:S06]  /*0020*/  S2R R10, SR_TID.Y ;  /* 0x00000000000a7919 */ /* 0x000e6c0000002200 */
[----:B------:R-:W1:Y:S01]  /*0030*/  S2UR UR4, SR_CTAID.Y ;  /* 0x00000000000479c3 */ /* 0x000e620000002600 */
[----:B------:R-:W2:Y:S01]  /*0040*/  LDCU UR6, c[0x0][0x398] ;  /* 0x00007300ff0677ac */ /* 0x000ea20008000800 */
[----:B------:R-:W3:Y:S01]  /*0050*/  S2R R4, SR_TID.X ;  /* 0x0000000000047919 */ /* 0x000ee20000002100 */
[----:B------:R-:W4:Y:S05]  /*0060*/  LDCU.64 UR12, c[0x0][0x380] ;  /* 0x00007000ff0c77ac */ /* 0x000f2a0008000a00 */
[----:B------:R-:W1:Y:S01]  /*0070*/  LDC R5, c[0x0][0x364] ;  /* 0x0000d900ff057b82 */ /* 0x000e620000000800 */
[----:B------:R-:W5:Y:S01]  /*0080*/  LDCU.64 UR8, c[0x0][0x358] ;  /* 0x00006b00ff0877ac */ /* 0x000f620008000a00 */
[----:B0-----:R-:W0:Y:S01]  /*0090*/  I2F.U32.RP R0, UR10 ;  /* 0x0000000a00007d06 */ /* 0x001e220008209000 */
[----:B------:R-:W-:-:S07]  /*00a0*/  ISETP.NE.U32.AND P2, PT, RZ, UR10, PT ;  /* 0x0000000aff007c0c */ /* 0x000fce000bf45070 */
[----:B------:R-:W2:Y:S08]  /*00b0*/  I2F.U32.RP R8, UR11 ;  /* 0x0000000b00087d06 */ /* 0x000eb00008209000 */
[----:B0-----:R-:W0:Y:S08]  /*00c0*/  MUFU.RCP R0, R0 ;  /* 0x0000000000007308 */ /* 0x001e300000001000 */
[----:B--2---:R-:W2:Y:S01]  /*00d0*/  MUFU.RCP R8, R8 ;  /* 0x0000000800087308 */ /* 0x004ea20000001000 */
[----:B0-----:R-:W-:-:S07]  /*00e0*/  VIADD R2, R0, 0xffffffe ;  /* 0x0ffffffe00027836 */ /* 0x001fce0000000000 */
[----:B------:R0:W4:Y:S01]  /*00f0*/  F2I.FTZ.U32.TRUNC.NTZ R3, R2 ;  /* 0x0000000200037305 */ /* 0x000122000021f000 */
[----:B--2---:R-:W-:Y:S02]  /*0100*/  VIADD R6, R8, 0xffffffe ;  /* 0x0ffffffe08067836 */ /* 0x004fe40000000000 */
[----:B-1----:R-:W-:Y:S01]  /*0110*/  IMAD R8, R5, UR4, R10 ;  /* 0x0000000405087c24 */ /* 0x002fe2000f8e020a */
[----:B------:R-:W-:-:S04]  /*0120*/  USHF.R.S32.HI UR4, URZ, 0x1f, UR6 ;  /* 0x0000001fff047899 */ /* 0x000fc80008011406 */
[----:B------:R1:W2:Y:S01]  /*0130*/  F2I.FTZ.U32.TRUNC.NTZ R7, R6 ;  /* 0x0000000600077305 */ /* 0x0002a2000021f000 */
[----:B0-----:R-:W-:Y:S01]  /*0140*/  IMAD.MOV.U32 R2, RZ, RZ, RZ ;  /* 0x000000ffff027224 */ /* 0x001fe200078e00ff */
[----:B------:R-:W-:Y:S01]  /*0150*/  LOP3.LUT R10, RZ, UR11, RZ, 0x33, !PT ;  /* 0x0000000bff0a7c12 */ /* 0x000fe2000f8e33ff */
[----:B------:R-:W-:Y:S02]  /*0160*/  USHF.R.U32.HI UR7, URZ, 0x2, UR4 ;  /* 0x00000002ff077899 */ /* 0x000fe40008011604 */
[----:B------:R-:W-:Y:S01]  /*0170*/  USHF.R.U64 UR6, UR6, 0x2, UR4 ;  /* 0x0000000206067899 */ /* 0x000fe20008001204 */
[----:B----4-:R-:W-:Y:S02]  /*0180*/  IMAD.MOV R9, RZ, RZ, -R3 ;  /* 0x000000ffff097224 */ /* 0x010fe400078e0a03 */
[----:B-1----:R-:W-:Y:S02]  /*0190*/  IMAD.MOV.U32 R6, RZ, RZ, RZ ;  /* 0x000000ffff067224 */ /* 0x002fe400078e00ff */
[----:B------:R-:W-:-:S02]  /*01a0*/  IMAD R9, R9, UR10, RZ ;  /* 0x0000000a09097c24 */ /* 0x000fc4000f8e02ff */
[----:B--2---:R-:W-:Y:S02]  /*01b0*/  IMAD.MOV R11, RZ, RZ, -R7 ;  /* 0x000000ffff0b7224 */ /* 0x004fe400078e0a07 */
[----:B------:R-:W-:-:S04]  /*01c0*/  IMAD.HI.U32 R3, R3, R9, R2 ;  /* 0x0000000903037227 */ /* 0x000fc800078e0002 */
[----:B------:R-:W-:Y:S02]  /*01d0*/  IMAD R11, R11, UR11, RZ ;  /* 0x0000000b0b0b7c24 */ /* 0x000fe4000f8e02ff */
[----:B---3--:R-:W-:-:S04]  /*01e0*/  IMAD.HI.U32 R3, R3, R4, RZ ;  /* 0x0000000403037227 */ /* 0x008fc800078e00ff */
[----:B------:R-:W-:-:S04]  /*01f0*/  IMAD.HI.U32 R9, R7, R11, R6 ;  /* 0x0000000b07097227 */ /* 0x000fc800078e0006 */
[----:B------:R-:W-:Y:S02]  /*0200*/  IMAD.MOV R3, RZ, RZ, -R3 ;  /* 0x000000ffff037224 */ /* 0x000fe400078e0a03 */
[----:B------:R-:W-:-:S04]  /*0210*/  IMAD.HI.U32 R0, R9, R8, RZ ;  /* 0x0000000809007227 */ /* 0x000fc800078e00ff */
[----:B------:R-:W-:Y:S02]  /*0220*/  IMAD.MOV R7, RZ, RZ, -R0 ;  /* 0x000000ffff077224 */ /* 0x000fe400078e0a00 */
[----:B------:R-:W-:Y:S02]  /*0230*/  IMAD R6, R3, UR10, R4 ;  /* 0x0000000a03067c24 */ /* 0x000fe4000f8e0204 */
[----:B------:R-:W-:Y:S02]  /*0240*/  IMAD R3, R7, UR11, R8 ;  /* 0x0000000b07037c24 */ /* 0x000fe4000f8e0208 */
[----:B------:R-:W-:Y:S01]  /*0250*/  IMAD.MOV.U32 R7, RZ, RZ, RZ ;  /* 0x000000ffff077224 */ /* 0x000fe200078e00ff */
[----:B------:R-:W-:Y:S02]  /*0260*/  ISETP.GE.U32.AND P0, PT, R6, UR10, PT ;  /* 0x0000000a06007c0c */ /* 0x000fe4000bf06070 */
[----:B------:R-:W-:-:S11]  /*0270*/  ISETP.GE.U32.AND P1, PT, R3, UR11, PT ;  /* 0x0000000b03007c0c */ /* 0x000fd6000bf26070 */
[----:B------:R-:W-:Y:S01]  /*0280*/  @P0 VIADD R6, R6, -UR10 ;  /* 0x8000000a06060c36 */ /* 0x000fe20008000000 */
[----:B------:R-:W-:Y:S01]  /*0290*/  ISETP.NE.U32.AND P0, PT, RZ, UR11, PT ;  /* 0x0000000bff007c0c */ /* 0x000fe2000bf05070 */
[----:B------:R-:W-:-:S03]  /*02a0*/  @P1 VIADD R3, R3, -UR11 ;  /* 0x8000000b03031c36 */ /* 0x000fc60008000000 */
[----:B------:R-:W-:Y:S02]  /*02b0*/  ISETP.GE.U32.AND P1, PT, R6, UR10, PT ;  /* 0x0000000a06007c0c */ /* 0x000fe4000bf26070 */
[----:B------:R-:W-:-:S11]  /*02c0*/  ISETP.GE.U32.AND P3, PT, R3, UR11, PT ;  /* 0x0000000b03007c0c */ /* 0x000fd6000bf66070 */
[----:B------:R-:W-:Y:S02]  /*02d0*/  @P1 IADD3 R6, PT, PT, R6, -UR10, RZ ;  /* 0x8000000a06061c10 */ /* 0x000fe4000fffe0ff */
[----:B------:R-:W-:Y:S01]  /*02e0*/  @P3 VIADD R3, R3, -UR11 ;  /* 0x8000000b03033c36 */ /* 0x000fe20008000000 */
[----:B------:R-:W-:-:S04]  /*02f0*/  @!P2 LOP3.LUT R6, RZ, UR10, RZ, 0x33, !PT ;  /* 0x0000000aff06ac12 */ /* 0x000fc8000f8e33ff */
[----:B------:R-:W-:-:S05]  /*0300*/  SEL R3, R10, R3, !P0 ;  /* 0x000000030a037207 */ /* 0x000fca0004000000 */
[C---:B------:R-:W-:Y:S02]  /*0310*/  IMAD R11, R3.reuse, UR7, RZ ;  /* 0x00000007030b7c24 */ /* 0x040fe4000f8e02ff */
[----:B------:R-:W-:-:S04]  /*0320*/  IMAD.WIDE.U32 R2, R3, UR6, R6 ;  /* 0x0000000603027c25 */ /* 0x000fc8000f8e0006 */
[----:B------:R-:W-:Y:S02]  /*0330*/  IMAD.IADD R3, R3, 0x1, R11 ;  /* 0x0000000103037824 */ /* 0x000fe400078e020b */
[----:B------:R-:W-:-:S03]  /*0340*/  IMAD.SHL.U32 R0, R2, 0x4, RZ ;  /* 0x0000000402007824 */ /* 0x000fc600078e00ff */
[----:B------:R-:W-:Y:S02]  /*0350*/  SHF.L.U64.HI R2, R2, 0x2, R3 ;  /* 0x0000000202027819 */ /* 0x000fe40000010203 */
[----:B------:R-:W-:-:S04]  /*0360*/  IADD3 R12, P1, PT, R0, UR12, RZ ;  /* 0x0000000c000c7c10 */ /* 0x000fc8000ff3e0ff */
[----:B------:R-:W-:-:S06]  /*0370*/  IADD3.X R13, PT, PT, R2, UR13, RZ, P1, !PT ;  /* 0x0000000d020d7c10 */ /* 0x000fcc0008ffe4ff */
[----:B-----5:R0:W2:Y:S01]  /*0380*/  LDG.E R13, desc[UR8][R12.64] ;  /* 0x000000080c0d7981 */ /* 0x0200a2000c1e1900 */
[----:B------:R-:W1:Y:S01]  /*0390*/  I2F.U32.RP R3, R5 ;  /* 0x0000000500037306 */ /* 0x000e620000209000 */
[----:B------:R-:W3:Y:S01]  /*03a0*/  S2UR UR5, SR_CgaCtaId ;  /* 0x00000000000579c3 */ /* 0x000ee20000008800 */
[----:B------:R-:W-:Y:S01]  /*03b0*/  ISETP.NE.U32.AND P2, PT, R5, RZ, PT ;  /* 0x000000ff0500720c */ /* 0x000fe20003f45070 */
[----:B------:R-:W-:Y:S01]  /*03c0*/  UMOV UR4, 0x400 ;  /* 0x0000040000047882 */ /* 0x000fe20000000000 */
[----:B------:R-:W-:Y:S04]  /*03d0*/  BSSY.RECONVERGENT B0, `(.L_x_0) ;  /* 0x0000042000007945 */ /* 0x000fe80003800200 */
[----:B-1----:R-:W1:Y:S01]  /*03e0*/  MUFU.RCP R3, R3 ;  /* 0x0000000300037308 */ /* 0x002e620000001000 */
[----:B---3--:R-:W-:Y:S01]  /*03f0*/  ULEA UR4, UR5, UR4, 0x18 ;  /* 0x0000000405047291 */ /* 0x008fe2000f8ec0ff */
[----:B-1----:R-:W-:-:S02]  /*0400*/  VIADD R14, R3, 0xffffffe ;  /* 0x0ffffffe030e7836 */ /* 0x002fc40000000000 */
[----:B------:R-:W1:Y:S04]  /*0410*/  LDC R3, c[0x0][0x360] ;  /* 0x0000d800ff037b82 */ /* 0x000e680000000800 */
[----:B------:R3:W4:Y:S02]  /*0420*/  F2I.FTZ.U32.TRUNC.NTZ R15, R14 ;  /* 0x0000000e000f7305 */ /* 0x000724000021f000 */
[----:B---3--:R-:W-:Y:S02]  /*0430*/  IMAD.MOV.U32 R14, RZ, RZ, RZ ;  /* 0x000000ffff0e7224 */ /* 0x008fe400078e00ff */
[----:B----4-:R-:W-:-:S04]  /*0440*/  IMAD.MOV R16, RZ, RZ, -R15 ;  /* 0x000000ffff107224 */ /* 0x010fc800078e0a0f */
[----:B------:R-:W-:-:S04]  /*0450*/  IMAD R11, R16, R5, RZ ;  /* 0x00000005100b7224 */ /* 0x000fc800078e02ff */
[----:B------:R-:W-:-:S06]  /*0460*/  IMAD.HI.U32 R15, R15, R11, R14 ;  /* 0x0000000b0f0f7227 */ /* 0x000fcc00078e000e */
[----:B------:R-:W-:-:S04]  /*0470*/  IMAD.HI.U32 R15, R15, R8, RZ ;  /* 0x000000080f0f7227 */ /* 0x000fc800078e00ff */
[----:B------:R-:W-:-:S04]  /*0480*/  IMAD.MOV R15, RZ, RZ, -R15 ;  /* 0x000000ffff0f7224 */ /* 0x000fc800078e0a0f */
[----:B0-----:R-:W-:-:S05]  /*0490*/  IMAD R12, R5, R15, R8 ;  /* 0x0000000f050c7224 */ /* 0x001fca00078e0208 */
[----:B------:R-:W-:-:S13]  /*04a0*/  ISETP.GE.U32.AND P1, PT, R12, R5, PT ;  /* 0x000000050c00720c */ /* 0x000fda0003f26070 */
[----:B------:R-:W-:-:S04]  /*04b0*/  @P1 IADD3 R12, PT, PT, R12, -R5, RZ ;  /* 0x800000050c0c1210 */ /* 0x000fc80007ffe0ff */
[----:B------:R-:W-:-:S13]  /*04c0*/  ISETP.GE.U32.AND P1, PT, R12, R5, PT ;  /* 0x000000050c00720c */ /* 0x000fda0003f26070 */
[----:B------:R-:W-:Y:S01]  /*04d0*/  @P1 IMAD.IADD R12, R12, 0x1, -R5 ;  /* 0x000000010c0c1824 */ /* 0x000fe200078e0a05 */
[----:B------:R-:W-:-:S04]  /*04e0*/  @!P2 LOP3.LUT R12, RZ, R5, RZ, 0x33, !PT ;  /* 0x00000005ff0ca212 */ /* 0x000fc800078e33ff */
[C---:B------:R-:W-:Y:S01]  /*04f0*/  ISETP.NE.AND P1, PT, R12.reuse, 0x3, PT ;  /* 0x000000030c00780c */ /* 0x040fe20003f25270 */
[----:B-1----:R-:W-:-:S04]  /*0500*/  IMAD R5, R12, R3, R3 ;  /* 0x000000030c057224 */ /* 0x002fc800078e0203 */
[----:B------:R-:W-:-:S05]  /*0510*/  IMAD.IADD R5, R5, 0x1, R4 ;  /* 0x0000000105057824 */ /* 0x000fca00078e0204 */
[----:B------:R-:W-:-:S05]  /*0520*/  LEA R14, R5, UR4, 0x2 ;  /* 0x00000004050e7c11 */ /* 0x000fca000f8e10ff */
[----:B--2---:R0:W-:Y:S01]  /*0530*/  STS [R14], R13 ;  /* 0x0000000d0e007388 */ /* 0x0041e20000000800 */
[----:B------:R-:W-:Y:S05]  /*0540*/  @!P1 BRA `(.L_x_1) ;  /* 0x00000000005c9947 */ /* 0x000fea0003800000 */
[----:B------:R-:W-:Y:S01]  /*0550*/  ISETP.NE.AND P1, PT, R12, RZ, PT ;  /* 0x000000ff0c00720c */ /* 0x000fe20003f25270 */
[----:B------:R-:W-:-:S12]  /*0560*/  IMAD.MOV.U32 R5, RZ, RZ, R13 ;  /* 0x000000ffff057224 */ /* 0x000fd800078e000d */
[----:B------:R-:W-:Y:S05]  /*0570*/  @P1 BRA `(.L_x_2) ;  /* 0x00000000009c1947 */ /* 0x000fea0003800000 */
[----:B------:R-:W-:-:S04]  /*0580*/  VIADD R8, R8, 0xffffffff ;  /* 0xffffffff08087836 */ /* 0x000fc80000000000 */
[----:B------:R-:W-:-:S04]  /*0590*/  IMAD.HI.U32 R9, R9, R8, RZ ;  /* 0x0000000809097227 */ /* 0x000fc800078e00ff */
[----:B------:R-:W-:-:S04]  /*05a0*/  IMAD.MOV R9, RZ, RZ, -R9 ;  /* 0x000000ffff097224 */ /* 0x000fc800078e0a09 */
[----:B------:R-:W-:-:S05]  /*05b0*/  IMAD R9, R9, UR11, R8 ;  /* 0x0000000b09097c24 */ /* 0x000fca000f8e0208 */
[----:B------:R-:W-:-:S13]  /*05c0*/  ISETP.GE.U32.AND P1, PT, R9, UR11, PT ;  /* 0x0000000b09007c0c */ /* 0x000fda000bf26070 */
[----:B------:R-:W-:-:S05]  /*05d0*/  @P1 VIADD R9, R9, -UR11 ;  /* 0x8000000b09091c36 */ /* 0x000fca0008000000 */
[----:B------:R-:W-:-:S13]  /*05e0*/  ISETP.GE.U32.AND P1, PT, R9, UR11, PT ;  /* 0x0000000b09007c0c */ /* 0x000fda000bf26070 */
[----:B------:R-:W-:-:S05]  /*05f0*/  @P1 VIADD R9, R9, -UR11 ;  /* 0x8000000b09091c36 */ /* 0x000fca0008000000 */
[----:B------:R-:W-:-:S04]  /*0600*/  SEL R9, R10, R9, !P0 ;  /* 0x000000090a097207 */ /* 0x000fc80004000000 */
[----:B------:R-:W-:Y:S01]  /*0610*/  SHF.R.S32.HI R8, RZ, 0x1f, R9 ;  /* 0x0000001fff087819 */ /* 0x000fe20000011409 */
[C---:B------:R-:W-:Y:S02]  /*0620*/  IMAD R11, R9.reuse, UR7, RZ ;  /* 0x00000007090b7c24 */ /* 0x040fe4000f8e02ff */
[----:B------:R-:W-:-:S04]  /*0630*/  IMAD.WIDE.U32 R6, R9, UR6, R6 ;  /* 0x0000000609067c25 */ /* 0x000fc8000f8e0006 */
[----:B------:R-:W-:Y:S01]  /*0640*/  IMAD R11, R8, UR6, R11 ;  /* 0x00000006080b7c24 */ /* 0x000fe2000f8e020b */
[----:B------:R-:W-:-:S03]  /*0650*/  LEA R8, P0, R6, UR12, 0x2 ;  /* 0x0000000c06087c11 */ /* 0x000fc6000f8010ff */
[----:B------:R-:W-:-:S05]  /*0660*/  IMAD.IADD R7, R7, 0x1, R11 ;  /* 0x0000000107077824 */ /* 0x000fca00078e020b */
[----:B------:R-:W-:-:S05]  /*0670*/  LEA.HI.X R9, R6, UR13, R7, 0x2, P0 ;  /* 0x0000000d06097c11 */ /* 0x000fca00080f1407 */
[----:B------:R-:W2:Y:S01]  /*0680*/  LDG.E R8, desc[UR8][R8.64] ;  /* 0x0000000808087981 */ /* 0x000ea2000c1e1900 */
[----:B------:R-:W-:-:S05]  /*0690*/  LEA R7, R4, UR4, 0x2 ;  /* 0x0000000404077c11 */ /* 0x000fca000f8e10ff */
[----:B--2---:R3:W-:Y:S01]  /*06a0*/  STS [R7], R8 ;  /* 0x0000000807007388 */ /* 0x0047e20000000800 */
[----:B------:R-:W-:Y:S05]  /*06b0*/  BRA `(.L_x_2) ;  /* 0x00000000004c7947 */ /* 0x000fea0003800000 */
.L_x_1:
[----:B------:R-:W-:-:S05]  /*06c0*/  IADD3 R8, PT, PT, R8, 0x1, RZ ;  /* 0x0000000108087810 */ /* 0x000fca0007ffe0ff */
[----:B------:R-:W-:-:S04]  /*06d0*/  IMAD.HI.U32 R9, R9, R8, RZ ;  /* 0x0000000809097227 */ /* 0x000fc800078e00ff */
[----:B------:R-:W-:-:S04]  /*06e0*/  IMAD.MOV R9, RZ, RZ, -R9 ;  /* 0x000000ffff097224 */ /* 0x000fc800078e0a09 */
[----:B------:R-:W-:-:S05]  /*06f0*/  IMAD R5, R9, UR11, R8 ;  /* 0x0000000b09057c24 */ /* 0x000fca000f8e0208 */
[----:B------:R-:W-:-:S13]  /*0700*/  ISETP.GE.U32.AND P1, PT, R5, UR11, PT ;  /* 0x0000000b05007c0c */ /* 0x000fda000bf26070 */
[----:B------:R-:W-:-:S05]  /*0710*/  @P1 VIADD R5, R5, -UR11 ;  /* 0x8000000b05051c36 */ /* 0x000fca0008000000 */
[----:B------:R-:W-:-:S13]  /*0720*/  ISETP.GE.U32.AND P1, PT, R5, UR11, PT ;  /* 0x0000000b05007c0c */ /* 0x000fda000bf26070 */
[----:B------:R-:W-:-:S05]  /*0730*/  @P1 VIADD R5, R5, -UR11 ;  /* 0x8000000b05051c36 */ /* 0x000fca0008000000 */
[----:B------:R-:W-:-:S05]  /*0740*/  SEL R5, R10, R5, !P0 ;  /* 0x000000050a057207 */ /* 0x000fca0004000000 */
[----:B------:R-:W-:-:S04]  /*0750*/  IMAD.WIDE.U32 R6, R5, UR6, R6 ;  /* 0x0000000605067c25 */ /* 0x000fc8000f8e0006 */
[----:B------:R-:W-:Y:S01]  /*0760*/  IMAD R5, R5, UR7, RZ ;  /* 0x0000000705057c24 */ /* 0x000fe2000f8e02ff */
[----:B------:R-:W-:-:S03]  /*0770*/  LEA R8, P0, R6, UR12, 0x2 ;  /* 0x0000000c06087c11 */ /* 0x000fc6000f8010ff */
[----:B------:R-:W-:-:S05]  /*0780*/  IMAD.IADD R5, R7, 0x1, R5 ;  /* 0x0000000107057824 */ /* 0x000fca00078e0205 */
[----:B------:R-:W-:-:S05]  /*0790*/  LEA.HI.X R9, R6, UR13, R5, 0x2, P0 ;  /* 0x0000000d06097c11 */ /* 0x000fca00080f1405 */
[----:B------:R-:W2:Y:S01]  /*07a0*/  LDG.E R8, desc[UR8][R8.64] ;  /* 0x0000000808087981 */ /* 0x000ea2000c1e1900 */
[----:B------:R-:W-:-:S05]  /*07b0*/  IMAD R5, R3, 0x5, R4 ;  /* 0x0000000503057824 */ /* 0x000fca00078e0204 */
[----:B------:R-:W-:-:S05]  /*07c0*/  LEA R7, R5, UR4, 0x2 ;  /* 0x0000000405077c11 */ /* 0x000fca000f8e10ff */
[----:B--2---:R1:W-:Y:S04]  /*07d0*/  STS [R7], R8 ;  /* 0x0000000807007388 */ /* 0x0043e80000000800 */
[----:B------:R1:W2:Y:S02]  /*07e0*/  LDS R5, [R14] ;  /* 0x000000000e057984 */ /* 0x0002a40000000800 */
.L_x_2:
[----:B------:R-:W-:Y:S05]  /*07f0*/  BSYNC.RECONVERGENT B0 ;  /* 0x0000000000007941 */ /* 0x000fea0003800200 */
.L_x_0:
[----:B------:R-:W-:Y:S01]  /*0800*/  IMAD.IADD R6, R4, 0x1, R3 ;  /* 0x0000000104067824 */ /* 0x000fe200078e0203 */
[----:B------:R-:W-:Y:S02]  /*0810*/  LOP3.LUT R9, R3, 0xffff, RZ, 0xc0, !PT ;  /* 0x0000ffff03097812 */ /* 0x000fe400078ec0ff */
[----:B01----:R-:W-:Y:S01]  /*0820*/  MOV R14, 0x860 ;  /* 0x00000860000e7802 */ /* 0x003fe20000000f00 */
[----:B------:R-:W-:-:S05]  /*0830*/  VIADD R4, R6, 0xffffffff ;  /* 0xffffffff06047836 */ /* 0x000fca0000000000 */
[----:B------:R-:W-:-:S07]  /*0840*/  LOP3.LUT R18, R4, 0xffff, RZ, 0xc0, !PT ;  /* 0x0000ffff04127812 */ /* 0x000fce00078ec0ff */
[----:B--23--:R-:W-:Y:S05]  /*0850*/  CALL.REL.NOINC `($__internal_0_$__cuda_sm20_rem_u16) ;  /* 0x00000008000c7944 */ /* 0x00cfea0003c00000 */
[----:B------:R-:W-:Y:S01]  /*0860*/  LOP3.LUT R7, R9, 0xffff, RZ, 0xc0, !PT ;  /* 0x0000ffff09077812 */ /* 0x000fe200078ec0ff */
[----:B------:R-:W-:Y:S01]  /*0870*/  IMAD R12, R12, R3, RZ ;  /* 0x000000030c0c7224 */ /* 0x000fe200078e02ff */
[----:B------:R-:W-:Y:S02]  /*0880*/  LOP3.LUT R18, R6, 0xffff, RZ, 0xc0, !PT ;  /* 0x0000ffff06127812 */ /* 0x000fe400078ec0ff */
[----:B------:R-:W-:Y:S01]  /*0890*/  LOP3.LUT R9, R3, 0xffff, RZ, 0xc0, !PT ;  /* 0x0000ffff03097812 */ /* 0x000fe200078ec0ff */
[----:B------:R-:W-:Y:S01]  /*08a0*/  IMAD.IADD R7, R7, 0x1, R12 ;  /* 0x0000000107077824 */ /* 0x000fe200078e020c */
[----:B------:R-:W-:-:S04]  /*08b0*/  MOV R14, 0x930 ;  /* 0x00000930000e7802 */ /* 0x000fc80000000f00 */
[----:B------:R-:W-:-:S05]  /*08c0*/  LEA R10, R7, UR4, 0x2 ;  /* 0x00000004070a7c11 */ /* 0x000fca000f8e10ff */
[----:B------:R-:W0:Y:S02]  /*08d0*/  LDS R19, [R10] ;  /* 0x000000000a137984 */ /* 0x000e240000000800 */
[C---:B0-----:R-:W-:Y:S02]  /*08e0*/  ISETP.NE.AND P0, PT, R19.reuse, 0x2, PT ;  /* 0x000000021300780c */ /* 0x041fe40003f05270 */
[----:B------:R-:W-:Y:S02]  /*08f0*/  ISETP.NE.AND P1, PT, R19, 0x1, PT ;  /* 0x000000011300780c */ /* 0x000fe40003f25270 */
[----:B------:R-:W-:Y:S02]  /*0900*/  SEL R4, RZ, 0x1, P0 ;  /* 0x00000001ff047807 */ /* 0x000fe40000000000 */
[----:B------:R-:W-:-:S09]  /*0910*/  SEL R7, RZ, 0x1, P1 ;  /* 0x00000001ff077807 */ /* 0x000fd20000800000 */
[----:B------:R-:W-:Y:S05]  /*0920*/  CALL.REL.NOINC `($__internal_0_$__cuda_sm20_rem_u16) ;  /* 0x0000000400d87944 */ /* 0x000fea0003c00000 */
[----:B------:R-:W-:Y:S01]  /*0930*/  LOP3.LUT R9, R9, 0xffff, RZ, 0xc0, !PT ;  /* 0x0000ffff09097812 */ /* 0x000fe200078ec0ff */
[----:B------:R-:W-:Y:S04]  /*0940*/  BSSY.RECONVERGENT B0, `(.L_x_3) ;  /* 0x000000f000007945 */ /* 0x000fe80003800200 */
[----:B------:R-:W-:-:S05]  /*0950*/  IMAD.IADD R8, R9, 0x1, R12 ;  /* 0x0000000109087824 */ /* 0x000fca00078e020c */
[----:B------:R-:W-:-:S05]  /*0960*/  LEA R8, R8, UR4, 0x2 ;  /* 0x0000000408087c11 */ /* 0x000fca000f8e10ff */
[----:B------:R-:W0:Y:S02]  /*0970*/  LDS R17, [R8] ;  /* 0x0000000008117984 */ /* 0x000e240000000800 */
[----:B0-----:R-:W-:-:S13]  /*0980*/  ISETP.NE.AND P0, PT, R17, 0x1, PT ;  /* 0x000000011100780c */ /* 0x001fda0003f05270 */
[----:B------:R-:W-:Y:S05]  /*0990*/  @!P0 BRA `(.L_x_4) ;  /* 0x0000000000188947 */ /* 0x000fea0003800000 */
[----:B------:R-:W-:-:S13]  /*09a0*/  ISETP.NE.AND P0, PT, R17, 0x2, PT ;  /* 0x000000021100780c */ /* 0x000fda0003f05270 */
[----:B------:R-:W-:Y:S05]  /*09b0*/  @P0 BRA `(.L_x_5) ;  /* 0x00000000001c0947 */ /* 0x000fea0003800000 */
[----:B------:R-:W-:Y:S01]  /*09c0*/  HFMA2 R4, -RZ, RZ, 0, 1.1920928955078125e-07 ;  /* 0x00000002ff047431 */ /* 0x000fe200000001ff */
[----:B------:R-:W-:-:S04]  /*09d0*/  ISETP.NE.AND P0, PT, R19, 0x2, PT ;  /* 0x000000021300780c */ /* 0x000fc80003f05270 */
[----:B------:R-:W-:Y:S01]  /*09e0*/  SEL R4, R4, 0x1, !P0 ;  /* 0x0000000104047807 */ /* 0x000fe20004000000 */
[----:B------:R-:W-:Y:S08]  /*09f0*/  BRA `(.L_x_5) ;  /* 0x00000000000c7947 */ /* 0x000ff00003800000 */
.L_x_4:
[----:B------:R-:W-:Y:S01]  /*0a00*/  IMAD.MOV.U32 R7, RZ, RZ, 0x2 ;  /* 0x00000002ff077424 */ /* 0x000fe200078e00ff */
[----:B------:R-:W-:-:S04]  /*0a10*/  ISETP.NE.AND P0, PT, R19, 0x1, PT ;  /* 0x000000011300780c */ /* 0x000fc80003f05270 */
[----:B------:R-:W-:-:S09]  /*0a20*/  SEL R7, R7, 0x1, !P0 ;  /* 0x0000000107077807 */ /* 0x000fd20004000000 */
.L_x_5:
[----:B------:R-:W-:Y:S05]  /*0a30*/  BSYNC.RECONVERGENT B0 ;  /* 0x0000000000007941 */ /* 0x000fea0003800200 */
.L_x_3:
[----:B------:R-:W-:Y:S01]  /*0a40*/  VIADD R6, R6, 0x1 ;  /* 0x0000000106067836 */ /* 0x000fe20000000000 */
[----:B------:R-:W-:Y:S02]  /*0a50*/  LOP3.LUT R9, R3, 0xffff, RZ, 0xc0, !PT ;  /* 0x0000ffff03097812 */ /* 0x000fe400078ec0ff */
[----:B------:R-:W-:Y:S02]  /*0a60*/  MOV R14, 0xa90 ;  /* 0x00000a90000e7802 */ /* 0x000fe40000000f00 */
[----:B------:R-:W-:-:S07]  /*0a70*/  LOP3.LUT R18, R6, 0xffff, RZ, 0xc0, !PT ;  /* 0x0000ffff06127812 */ /* 0x000fce00078ec0ff */
        /* <DEDUP_REMOVED lines=10> */
[----:B------:R-:W-:Y:S01]  /*0b20*/  VIADD R4, R4, 0x1 ;  /* 0x0000000104047836 */ /* 0x000fe20000000000 */
[----:B------:R-:W-:Y:S06]  /*0b30*/  BRA `(.L_x_8) ;  /* 0x0000000000047947 */ /* 0x000fec0003800000 */
.L_x_7:
[----:B------:R-:W-:-:S07]  /*0b40*/  VIADD R7, R7, 0x1 ;  /* 0x0000000107077836 */ /* 0x000fce0000000000 */
.L_x_8:
[----:B------:R-:W-:Y:S05]  /*0b50*/  BSYNC.RECONVERGENT B0 ;  /* 0x0000000000007941 */ /* 0x000fea0003800200 */
.L_x_6:
[----:B------:R-:W-:Y:S01]  /*0b60*/  IMAD R6, R3, 0x4, R10 ;  /* 0x0000000403067824 */ /* 0x000fe200078e020a */
[----:B------:R-:W-:Y:S04]  /*0b70*/  BSSY.RECONVERGENT B0, `(.L_x_9) ;  /* 0x0000009000007945 */ /* 0x000fe80003800200 */
[----:B------:R-:W0:Y:S02]  /*0b80*/  LDS R9, [R6] ;  /* 0x0000000006097984 */ /* 0x000e240000000800 */
[----:B0-----:R-:W-:-:S13]  /*0b90*/  ISETP.NE.AND P0, PT, R9, 0x1, PT ;  /* 0x000000010900780c */ /* 0x001fda0003f05270 */
[----:B------:R-:W-:Y:S05]  /*0ba0*/  @!P0 BRA `(.L_x_10) ;  /* 0x0000000000108947 */ /* 0x000fea0003800000 */
[----:B------:R-:W-:-:S13]  /*0bb0*/  ISETP.NE.AND P0, PT, R9, 0x2, PT ;  /* 0x000000020900780c */ /* 0x000fda0003f05270 */
[----:B------:R-:W-:Y:S05]  /*0bc0*/  @P0 BRA `(.L_x_11) ;  /* 0x00000000000c0947 */ /* 0x000fea0003800000 */
[----:B------:R-:W-:Y:S01]  /*0bd0*/  VIADD R4, R4, 0x1 ;  /* 0x0000000104047836 */ /* 0x000fe20000000000 */
[----:B------:R-:W-:Y:S06]  /*0be0*/  BRA `(.L_x_11) ;  /* 0x0000000000047947 */ /* 0x000fec0003800000 */
.L_x_10:
[----:B------:R-:W-:-:S07]  /*0bf0*/  VIADD R7, R7, 0x1 ;  /* 0x0000000107077836 */ /* 0x000fce0000000000 */
.L_x_11:
[----:B------:R-:W-:Y:S05]  /*0c00*/  BSYNC.RECONVERGENT B0 ;  /* 0x0000000000007941 */ /* 0x000fea0003800200 */
.L_x_9:
[----:B------:R-:W-:Y:S01]  /*0c10*/  LEA R12, R3, R12, 0x2 ;  /* 0x0000000c030c7211 */ /* 0x000fe200078e10ff */
        /* <DEDUP_REMOVED lines=8> */
.L_x_13:
[----:B------:R-:W-:-:S07]  /*0ca0*/  VIADD R7, R7, 0x1 ;  /* 0x0000000107077836 */ /* 0x000fce0000000000 */
.L_x_14:
[----:B------:R-:W-:Y:S05]  /*0cb0*/  BSYNC.RECONVERGENT B0 ;  /* 0x0000000000007941 */ /* 0x000fea0003800200 */
.L_x_12:
[----:B------:R-:W-:Y:S01]  /*0cc0*/  IMAD R6, R3, 0x4, R6 ;  /* 0x0000000403067824 */ /* 0x000fe200078e0206 */
[----:B------:R-:W-:Y:S05]  /*0cd0*/  BSSY.RECONVERGENT B0, `(.L_x_15) ;  /* 0x0000009000007945 */ /* 0x000fea0003800200 */
[----:B------:R-:W0:Y:S02]  /*0ce0*/  LDS R6, [R6] ;  /* 0x0000000006067984 */ /* 0x000e240000000800 */
[----:B0-----:R-:W-:-:S13]  /*0cf0*/  ISETP.NE.AND P0, PT, R6, 0x1, PT ;  /* 0x000000010600780c */ /* 0x001fda0003f05270 */
[----:B------:R-:W-:Y:S05]  /*0d00*/  @!P0 BRA `(.L_x_16) ;  /* 0x0000000000108947 */ /* 0x000fea0003800000 */
[----:B------:R-:W-:-:S13]  /*0d10*/  ISETP.NE.AND P0, PT, R6, 0x2, PT ;  /* 0x000000020600780c */ /* 0x000fda0003f05270 */
[----:B------:R-:W-:Y:S05]  /*0d20*/  @P0 BRA `(.L_x_17) ;  /* 0x00000000000c0947 */ /* 0x000fea0003800000 */
[----:B------:R-:W-:Y:S01]  /*0d30*/  VIADD R4, R4, 0x1 ;  /* 0x0000000104047836 */ /* 0x000fe20000000000 */
[----:B------:R-:W-:Y:S06]  /*0d40*/  BRA `(.L_x_17) ;  /* 0x0000000000047947 */ /* 0x000fec0003800000 */
.L_x_16:
[----:B------:R-:W-:-:S07]  /*0d50*/  VIADD R7, R7, 0x1 ;  /* 0x0000000107077836 */ /* 0x000fce0000000000 */
.L_x_17:
[----:B------:R-:W-:Y:S05]  /*0d60*/  BSYNC.RECONVERGENT B0 ;  /* 0x0000000000007941 */ /* 0x000fea0003800200 */
.L_x_15:
[----:B------:R-:W-:Y:S01]  /*0d70*/  IMAD R8, R3, 0x8, R8 ;  /* 0x0000000803087824 */ /* 0x000fe200078e0208 */
[----:B------:R-:W-:Y:S01]  /*0d80*/  ISETP.GT.AND P0, PT, R9, RZ, PT ;  /* 0x000000ff0900720c */ /* 0x000fe20003f04270 */
[----:B------:R-:W-:Y:S01]  /*0d90*/  IMAD.MOV.U32 R9, RZ, RZ, 0x2 ;  /* 0x00000002ff097424 */ /* 0x000fe200078e00ff */
[----:B------:R-:W-:Y:S01]  /*0da0*/  ISETP.GT.AND P1, PT, R17, RZ, PT ;  /* 0x000000ff1100720c */ /* 0x000fe20003f24270 */
[----:B------:R-:W-:Y:S01]  /*0db0*/  BSSY.RECONVERGENT B0, `(.L_x_18) ;  /* 0x000000f000007945 */ /* 0x000fe20003800200 */
[----:B------:R-:W-:Y:S01]  /*0dc0*/  SEL R6, RZ, 0x1, !P0 ;  /* 0x00000001ff067807 */ /* 0x000fe20004000000 */
[----:B------:R-:W0:Y:S01]  /*0dd0*/  LDS R8, [R8] ;  /* 0x0000000008087984 */ /* 0x000e220000000800 */
[----:B------:R-:W-:-:S07]  /*0de0*/  ISETP.GT.AND P2, PT, R10, RZ, PT ;  /* 0x000000ff0a00720c */ /* 0x000fce0003f44270 */
[----:B------:R-:W-:Y:S02]  /*0df0*/  @!P0 IMAD.MOV R9, RZ, RZ, 0x1 ;  /* 0x00000001ff098424 */ /* 0x000fe400078e02ff */
[----:B------:R-:W-:-:S05]  /*0e00*/  @!P1 IADD3 R9, PT, PT, R6, RZ, RZ ;  /* 0x000000ff06099210 */ /* 0x000fca0007ffe0ff */
[----:B------:R-:W-:Y:S02]  /*0e10*/  VIADD R10, R9, 0x1 ;  /* 0x00000001090a7836 */ /* 0x000fe40000000000 */
[----:B------:R-:W-:Y:S01]  /*0e20*/  @!P2 IMAD.MOV R10, RZ, RZ, R9 ;  /* 0x000000ffff0aa224 */ /* 0x000fe200078e0209 */
[----:B0-----:R-:W-:-:S13]  /*0e30*/  ISETP.NE.AND P0, PT, R8, 0x1, PT ;  /* 0x000000010800780c */ /* 0x001fda0003f05270 */
[----:B------:R-:W-:Y:S05]  /*0e40*/  @!P0 BRA `(.L_x_19) ;  /* 0x0000000000108947 */ /* 0x000fea0003800000 */
[----:B------:R-:W-:-:S13]  /*0e50*/  ISETP.NE.AND P0, PT, R8, 0x2, PT ;  /* 0x000000020800780c */ /* 0x000fda0003f05270 */
[----:B------:R-:W-:Y:S05]  /*0e60*/  @P0 BRA `(.L_x_20) ;  /* 0x00000000000c0947 */ /* 0x000fea0003800000 */
[----:B------:R-:W-:Y:S01]  /*0e70*/  VIADD R4, R4, 0x1 ;  /* 0x0000000104047836 */ /* 0x000fe20000000000 */
[----:B------:R-:W-:Y:S06]  /*0e80*/  BRA `(.L_x_20) ;  /* 0x0000000000047947 */ /* 0x000fec0003800000 */
.L_x_19:
[----:B------:R-:W-:-:S07]  /*0e90*/  VIADD R7, R7, 0x1 ;  /* 0x0000000107077836 */ /* 0x000fce0000000000 */
.L_x_20:
[----:B------:R-:W-:Y:S05]  /*0ea0*/  BSYNC.RECONVERGENT B0 ;  /* 0x0000000000007941 */ /* 0x000fea0003800200 */
.L_x_18:
[----:B------:R-:W-:Y:S01]  /*0eb0*/  IMAD R6, R3, 0x4, R12 ;  /* 0x0000000403067824 */ /* 0x000fe200078e020c */
[----:B------:R-:W-:Y:S01]  /*0ec0*/  ISETP.GT.AND P0, PT, R8, RZ, PT ;  /* 0x000000ff0800720c */ /* 0x000fe20003f04270 */
[----:B------:R-:W-:Y:S01]  /*0ed0*/  BSSY.RECONVERGENT B0, `(.L_x_21) ;  /* 0x000000b000007945 */ /* 0x000fe20003800200 */
[----:B------:R-:W-:-:S03]  /*0ee0*/  VIADD R3, R10, 0x1 ;  /* 0x000000010a037836 */ /* 0x000fc60000000000 */
[----:B------:R-:W0:Y:S08]  /*0ef0*/  LDS R6, [R6] ;  /* 0x0000000006067984 */ /* 0x000e300000000800 */
[----:B------:R-:W-:Y:S01]  /*0f00*/  @!P0 IMAD.MOV R3, RZ, RZ, R10 ;  /* 0x000000ffff038224 */ /* 0x000fe200078e020a */
[----:B0-----:R-:W-:-:S13]  /*0f10*/  ISETP.NE.AND P1, PT, R6, 0x1, PT ;  /* 0x000000010600780c */ /* 0x001fda0003f25270 */
[----:B------:R-:W-:Y:S05]  /*0f20*/  @!P1 BRA `(.L_x_22) ;  /* 0x0000000000109947 */ /* 0x000fea0003800000 */
[----:B------:R-:W-:-:S13]  /*0f30*/  ISETP.NE.AND P0, PT, R6, 0x2, PT ;  /* 0x000000020600780c */ /* 0x000fda0003f05270 */
[----:B------:R-:W-:Y:S05]  /*0f40*/  @P0 BRA `(.L_x_23) ;  /* 0x00000000000c0947 */ /* 0x000fea0003800000 */
[----:B------:R-:W-:Y:S01]  /*0f50*/  VIADD R4, R4, 0x1 ;  /* 0x0000000104047836 */ /* 0x000fe20000000000 */
[----:B------:R-:W-:Y:S06]  /*0f60*/  BRA `(.L_x_23) ;  /* 0x0000000000047947 */ /* 0x000fec0003800000 */
.L_x_22:
[----:B------:R-:W-:-:S07]  /*0f70*/  IADD3 R7, PT, PT, R7, 0x1, RZ ;  /* 0x0000000107077810 */ /* 0x000fce0007ffe0ff */
.L_x_23:
[----:B------:R-:W-:Y:S05]  /*0f80*/  BSYNC.RECONVERGENT B0 ;  /* 0x0000000000007941 */ /* 0x000fea0003800200 */
.L_x_21:
[----:B------:R-:W0:Y:S01]  /*0f90*/  LDCU.64 UR4, c[0x0][0x388] ;  /* 0x00007100ff0477ac */ /* 0x000e220008000a00 */
[----:B------:R-:W-:Y:S01]  /*0fa0*/  IMAD.IADD R6, R7, 0x1, R4 ;  /* 0x0000000107067824 */ /* 0x000fe200078e0204 */
[----:B------:R-:W-:Y:S02]  /*0fb0*/  ISETP.NE.AND P1, PT, R3, 0x1, PT ;  /* 0x000000010300780c */ /* 0x000fe40003f25270 */
[----:B------:R-:W-:Y:S02]  /*0fc0*/  ISETP.GT.U32.AND P2, PT, R4, R7, PT ;  /* 0x000000070400720c */ /* 0x000fe40003f44070 */
[C---:B------:R-:W-:Y:S02]  /*0fd0*/  ISETP.NE.AND P0, PT, R6.reuse, 0x3, PT ;  /* 0x000000030600780c */ /* 0x040fe40003f05270 */
[----:B------:R-:W-:Y:S01]  /*0fe0*/  ISETP.GT.U32.AND P3, PT, R6, 0x3, PT ;  /* 0x000000030600780c */ /* 0x000fe20003f64070 */
[----:B------:R-:W-:-:S03]  /*0ff0*/  IMAD.MOV.U32 R6, RZ, RZ, 0x2 ;  /* 0x00000002ff067424 */ /* 0x000fc600078e00ff */
[C---:B------:R-:W-:Y:S02]  /*1000*/  SEL R3, R5.reuse, RZ, !P3 ;  /* 0x000000ff05037207 */ /* 0x040fe40005800000 */
[----:B------:R-:W-:Y:S02]  /*1010*/  ISETP.NE.AND P3, PT, R5, RZ, PT ;  /* 0x000000ff0500720c */ /* 0x000fe40003f65270 */
[----:B------:R-:W-:Y:S02]  /*1020*/  SEL R3, R3, RZ, P1 ;  /* 0x000000ff03037207 */ /* 0x000fe40000800000 */
[----:B0-----:R-:W-:Y:S02]  /*1030*/  IADD3 R4, P4, PT, R0, UR4, RZ ;  /* 0x0000000400047c10 */ /* 0x001fe4000ff9e0ff */
[----:B------:R-:W-:Y:S02]  /*1040*/  SEL R0, R6, 0x1, P2 ;  /* 0x0000000106007807 */ /* 0x000fe40001000000 */
[----:B------:R-:W-:-:S02]  /*1050*/  IADD3.X R5, PT, PT, R2, UR5, RZ, P4, !PT ;  /* 0x0000000502057c10 */ /* 0x000fc4000a7fe4ff */
[----:B------:R-:W-:-:S05]  /*1060*/  @!P0 SEL R3, R0, R3, !P3 ;  /* 0x0000000300038207 */ /* 0x000fca0005800000 */
[----:B------:R-:W-:Y:S01]  /*1070*/  STG.E desc[UR8][R4.64], R3 ;  /* 0x0000000304007986 */ /* 0x000fe2000c101908 */
[----:B------:R-:W-:Y:S05]  /*1080*/  EXIT ;  /* 0x000000000000794d */ /* 0x000fea0003800000 */
        .weak           $__internal_0_$__cuda_sm20_rem_u16
        .type           $__internal_0_$__cuda_sm20_rem_u16,@function
        .size           $__internal_0_$__cuda_sm20_rem_u16,(.L_x_28 - $__internal_0_$__cuda_sm20_rem_u16)
$__internal_0_$__cuda_sm20_rem_u16:
[----:B------:R-:W0:Y:S01]  /*1090*/  I2F.U16 R11, R9 ;  /* 0x00000009000b7306 */ /* 0x000e220000101000 */
[----:B------:R-:W-:Y:S01]  /*10a0*/  IMAD.MOV.U32 R13, RZ, RZ, 0x4b800000 ;  /* 0x4b800000ff0d7424 */ /* 0x000fe200078e00ff */
[C---:B0-----:R-:W-:Y:S02]  /*10b0*/  FSETP.GEU.AND P1, PT, |R11|.reuse, 1.175494350822287508e-38, PT ;  /* 0x008000000b00780b */ /* 0x041fe40003f2e200 */
[----:B------:R-:W-:Y:S02]  /*10c0*/  FSETP.GT.AND P0, PT, |R11|, 8.50705917302346158658e+37, PT ;  /* 0x7e8000000b00780b */ /* 0x000fe40003f04200 */
[----:B------:R-:W-:-:S04]  /*10d0*/  FSEL R13, R13, 1, !P1 ;  /* 0x3f8000000d0d7808 */ /* 0x000fc80004800000 */
[----:B------:R-:W-:Y:S02]  /*10e0*/  FSEL R16, R13, 0.25, !P0 ;  /* 0x3e8000000d107808 */ /* 0x000fe40004000000 */
[----:B------:R-:W-:-:S03]  /*10f0*/  ISETP.NE.U32.AND P0, PT, R9, RZ, PT ;  /* 0x000000ff0900720c */ /* 0x000fc60003f05070 */
[----:B------:R-:W-:Y:S02]  /*1100*/  FMUL R13, R11, R16 ;  /* 0x000000100b0d7220 */ /* 0x000fe40000400000 */
[----:B------:R-:W-:Y:S08]  /*1110*/  I2F.U16.RZ R11, R18 ;  /* 0x00000012000b7306 */ /* 0x000ff0000010d000 */
[----:B------:R-:W0:Y:S02]  /*1120*/  MUFU.RCP R13, R13 ;  /* 0x0000000d000d7308 */ /* 0x000e240000001000 */
[----:B0-----:R-:W-:-:S04]  /*1130*/  FMUL R16, R16, R13 ;  /* 0x0000000d10107220 */ /* 0x001fc80000400000 */
[----:B------:R-:W-:-:S04]  /*1140*/  VIADD R16, R16, 0x2 ;  /* 0x0000000210107836 */ /* 0x000fc80000000000 */
[----:B------:R-:W-:-:S06]  /*1150*/  FMUL.RZ R11, R11, R16 ;  /* 0x000000100b0b7220 */ /* 0x000fcc000040c000 */
[----:B------:R-:W0:Y:S02]  /*1160*/  F2I.U32.TRUNC.NTZ R11, R11 ;  /* 0x0000000b000b7305 */ /* 0x000e24000020f000 */
[----:B0-----:R-:W-:-:S05]  /*1170*/  LOP3.LUT R15, R11, 0xffff, RZ, 0xc0, !PT ;  /* 0x0000ffff0b0f7812 */ /* 0x001fca00078ec0ff */
[----:B------:R-:W-:-:S04]  /*1180*/  IMAD.MOV R15, RZ, RZ, -R15 ;  /* 0x000000ffff0f7224 */ /* 0x000fc800078e0a0f */
[----:B------:R-:W-:Y:S02]  /*1190*/  IMAD R9, R9, R15, R18 ;  /* 0x0000000f09097224 */ /* 0x000fe400078e0212 */
[----:B------:R-:W-:Y:S02]  /*11a0*/  IMAD.MOV.U32 R15, RZ, RZ, 0x0 ;  /* 0x00000000ff0f7424 */ /* 0x000fe400078e00ff */
[----:B------:R-:W-:Y:S02]  /*11b0*/  @!P0 IMAD.MOV.U32 R9, RZ, RZ, -0x1 ;  /* 0xffffffffff098424 */ /* 0x000fe400078e00ff */
[----:B------:R-:W-:Y:S05]  /*11c0*/  RET.REL.NODEC R14 `(_Z11life_kernelPiS_iii) ;  /* 0xffffffec0e8c7950 */ /* 0x000fea0003c3ffff */
.L_x_24:
[----:B------:R-:W-:-:S00]  /*11d0*/  BRA `(.L_x_24) ;  /* 0xfffffffc00fc7947 */ /* 0x000fc0000383ffff */
[----:B------:R-:W-:-:S00]  /*11e0*/  NOP ;  /* 0x0000000000007918 */ /* 0x000fc00000000000 */
        /* <DEDUP_REMOVED lines=9> */
.L_x_28:


//--------------------- .text._Z11init_kernelPiii --------------------------
	.section	.text._Z11init_kernelPiii,"ax",@progbits
	.align	128
        .global         _Z11init_kernelPiii
        .type           _Z11init_kernelPiii,@function
        .size           _Z11init_kernelPiii,(.L_x_29 - _Z11init_kernelPiii)
        .other          _Z11init_kernelPiii,@"STO_CUDA_ENTRY STV_DEFAULT"
_Z11init_kernelPiii:
.text._Z11init_kernelPiii:
[----:B------:R-:W-:Y:S01]  /*0000*/  LDC R1, c[0x0][0x37c] ;  /* 0x0000df00ff017b82 */ /* 0x000fe20000000800 */
[----:B------:R-:W0:Y:S01]  /*0010*/  S2R R0, SR_TID.X ;  /* 0x0000000000007919 */ /* 0x000e220000002100 */
[----:B------:R-:W1:Y:S01]  /*0020*/  LDCU UR5, c[0x0][0x360] ;  /* 0x00006c00ff0577ac */ /* 0x000e620008000800 */
[----:B------:R-:W-:Y:S01]  /*0030*/  MOV R6, 0x70 ;  /* 0x0000007000067802 */ /* 0x000fe20000000f00 */
[----:B-1----:R-:W-:Y:S01]  /*0040*/  ULOP3.LUT UR4, UR5, 0xffff, URZ, 0xc0, !UPT ;  /* 0x0000ffff05047892 */ /* 0x002fe2000f8ec0ff */
[----:B0-----:R-:W-:-:S11]  /*0050*/  LOP3.LUT R0, R0, 0xffff, RZ, 0xc0, !PT ;  /* 0x0000ffff00007812 */ /* 0x001fd600078ec0ff */
[----:B------:R-:W-:Y:S05]  /*0060*/  CALL.REL.NOINC `($__internal_1_$__cuda_sm20_rem_u16) ;  /* 0x00000000006c7944 */ /* 0x000fea0003c00000 */
[----:B------:R-:W-:Y:S01]  /*0070*/  LOP3.LUT R0, R9, 0xffff, RZ, 0xc0, !PT ;  /* 0x0000ffff09007812 */ /* 0x000fe200078ec0ff */
[----:B------:R-:W0:Y:S01]  /*0080*/  S2R R7, SR_TID.Y ;  /* 0x0000000000077919 */ /* 0x000e220000002200 */
[----:B------:R-:W-:Y:S01]  /*0090*/  BSSY.RECONVERGENT B0, `(.L_x_25) ;  /* 0x000000f000007945 */ /* 0x000fe20003800200 */
[----:B------:R-:W-:Y:S02]  /*00a0*/  IMAD.MOV.U32 R5, RZ, RZ, 0x1 ;  /* 0x00000001ff057424 */ /* 0x000fe400078e00ff */
[----:B------:R-:W-:Y:S01]  /*00b0*/  IMAD R0, R0, 0x5556, RZ ;  /* 0x0000555600007824 */ /* 0x000fe200078e02ff */
[----:B------:R-:W1:Y:S04]  /*00c0*/  S2R R4, SR_CTAID.Y ;  /* 0x0000000000047919 */ /* 0x000e680000002600 */
[----:B------:R-:W-:-:S04]  /*00d0*/  SHF.R.U32.HI R0, RZ, 0x10, R0 ;  /* 0x00000010ff007819 */ /* 0x000fc80000011600 */
[----:B------:R-:W-:-:S05]  /*00e0*/  PRMT R0, R0, 0x9910, RZ ;  /* 0x0000991000007816 */ /* 0x000fca00000000ff */
[----:B------:R-:W-:-:S04]  /*00f0*/  IMAD R0, R0, 0x3, RZ ;  /* 0x0000000300007824 */ /* 0x000fc800078e02ff */
[----:B------:R-:W-:-:S05]  /*0100*/  IMAD.MOV R0, RZ, RZ, -R0 ;  /* 0x000000ffff007224 */ /* 0x000fca00078e0a00 */
[----:B------:R-:W-:-:S05]  /*0110*/  PRMT R0, R0, 0x7710, RZ ;  /* 0x0000771000007816 */ /* 0x000fca00000000ff */
[----:B------:R-:W-:-:S05]  /*0120*/  IMAD.IADD R0, R0, 0x1, R9 ;  /* 0x0000000100007824 */ /* 0x000fca00078e0209 */
[----:B------:R-:W-:-:S04]  /*0130*/  PRMT R0, R0, 0x9910, RZ ;  /* 0x0000991000007816 */ /* 0x000fc800000000ff */
[----:B------:R-:W-:-:S13]  /*0140*/  ISETP.NE.AND P0, PT, R0, RZ, PT ;  /* 0x000000ff0000720c */ /* 0x000fda0003f05270 */
[----:B01----:R-:W-:Y:S05]  /*0150*/  @!P0 BRA `(.L_x_26) ;  /* 0x0000000000088947 */ /* 0x003fea0003800000 */
[----:B------:R-:W-:-:S04]  /*0160*/  ISETP.NE.AND P0, PT, R0, 0x2, PT ;  /* 0x000000020000780c */ /* 0x000fc80003f05270 */
[----:B------:R-:W-:-:S09]  /*0170*/  SEL R5, RZ, 0x2, P0 ;  /* 0x00000002ff057807 */ /* 0x000fd20000000000 */
.L_x_26:
[----:B------:R-:W-:Y:S05]  /*0180*/  BSYNC.RECONVERGENT B0 ;  /* 0x0000000000007941 */ /* 0x000fea0003800200 */
.L_x_25:
[----:B------:R-:W0:Y:S01]  /*0190*/  LDCU UR4, c[0x0][0x364] ;  /* 0x00006c80ff0477ac */ /* 0x000e220008000800 */
[----:B------:R-:W1:Y:S01]  /*01a0*/  LDC.64 R2, c[0x0][0x380] ;  /* 0x0000e000ff027b82 */ /* 0x000e620000000a00 */
[----:B------:R-:W-:Y:S01]  /*01b0*/  LOP3.LUT R0, R9, 0xffff, RZ, 0xc0, !PT ;  /* 0x0000ffff09007812 */ /* 0x000fe200078ec0ff */
[----:B------:R-:W2:Y:S01]  /*01c0*/  LDCU.64 UR6, c[0x0][0x358] ;  /* 0x00006b00ff0677ac */ /* 0x000ea20008000a00 */
[----:B0-----:R-:W-:-:S04]  /*01d0*/  IMAD R7, R4, UR4, R7 ;  /* 0x0000000404077c24 */ /* 0x001fc8000f8e0207 */
[----:B------:R-:W-:-:S04]  /*01e0*/  IMAD R7, R7, UR5, R0 ;  /* 0x0000000507077c24 */ /* 0x000fc8000f8e0200 */
[----:B-1----:R-:W-:-:S05]  /*01f0*/  IMAD.WIDE.U32 R2, R7, 0x4, R2 ;  /* 0x0000000407027825 */ /* 0x002fca00078e0002 */
[----:B--2---:R-:W-:Y:S01]  /*0200*/  STG.E desc[UR6][R2.64], R5 ;  /* 0x0000000502007986 */ /* 0x004fe2000c101906 */
[----:B------:R-:W-:Y:S05]  /*0210*/  EXIT ;  /* 0x000000000000794d */ /* 0x000fea0003800000 */
        .weak           $__internal_1_$__cuda_sm20_rem_u16
        .type           $__internal_1_$__cuda_sm20_rem_u16,@function
        .size           $__internal_1_$__cuda_sm20_rem_u16,(.L_x_29 - $__internal_1_$__cuda_sm20_rem_u16)
$__internal_1_$__cuda_sm20_rem_u16:
[----:B------:R-:W0:Y:S01]  /*0220*/  I2F.U16 R2, UR4 ;  /* 0x0000000400027d06 */ /* 0x000e220008101000 */
[----:B------:R-:W-:Y:S01]  /*0230*/  IMAD.MOV.U32 R3, RZ, RZ, 0x4b800000 ;  /* 0x4b800000ff037424 */ /* 0x000fe200078e00ff */
[C---:B0-----:R-:W-:Y:S02]  /*0240*/  FSETP.GEU.AND P1, PT, |R2|.reuse, 1.175494350822287508e-38, PT ;  /* 0x008000000200780b */ /* 0x041fe40003f2e200 */
[----:B------:R-:W-:Y:S02]  /*0250*/  FSETP.GT.AND P0, PT, |R2|, 8.50705917302346158658e+37, PT ;  /* 0x7e8000000200780b */ /* 0x000fe40003f04200 */
[----:B------:R-:W-:-:S04]  /*0260*/  FSEL R3, R3, 1, !P1 ;  /* 0x3f80000003037808 */ /* 0x000fc80004800000 */
[----:B------:R-:W-:Y:S02]  /*0270*/  FSEL R3, R3, 0.25, !P0 ;  /* 0x3e80000003037808 */ /* 0x000fe40004000000 */
[----:B------:R-:W-:-:S03]  /*0280*/  ISETP.NE.U32.AND P0, PT, RZ, UR4, PT ;  /* 0x00000004ff007c0c */ /* 0x000fc6000bf05070 */
[----:B------:R-:W-:Y:S02]  /*0290*/  FMUL R4, R2, R3 ;  /* 0x0000000302047220 */ /* 0x000fe40000400000 */
[----:B------:R-:W-:Y:S08]  /*02a0*/  I2F.U16.RZ R2, R0 ;  /* 0x0000000000027306 */ /* 0x000ff0000010d000 */
[----:B------:R-:W0:Y:S02]  /*02b0*/  MUFU.RCP R4, R4 ;  /* 0x0000000400047308 */ /* 0x000e240000001000 */
[----:B0-----:R-:W-:-:S05]  /*02c0*/  FMUL R3, R3, R4 ;  /* 0x0000000403037220 */ /* 0x001fca0000400000 */
[----:B------:R-:W-:-:S05]  /*02d0*/  IADD3 R3, PT, PT, R3, 0x2, RZ ;  /* 0x0000000203037810 */ /* 0x000fca0007ffe0ff */
[----:B------:R-:W-:Y:S01]  /*02e0*/  FMUL.RZ R5, R2, R3 ;  /* 0x0000000302057220 */ /* 0x000fe2000040c000 */
[----:B------:R-:W-:-:S05]  /*02f0*/  IMAD.MOV.U32 R3, RZ, RZ, 0x0 ;  /* 0x00000000ff037424 */ /* 0x000fca00078e00ff */
[----:B------:R-:W0:Y:S02]  /*0300*/  F2I.U32.TRUNC.NTZ R5, R5 ;  /* 0x0000000500057305 */ /* 0x000e24000020f000 */
[----:B0-----:R-:W-:-:S05]  /*0310*/  LOP3.LUT R2, R5, 0xffff, RZ, 0xc0, !PT ;  /* 0x0000ffff05027812 */ /* 0x001fca00078ec0ff */
[----:B------:R-:W-:Y:S01]  /*0320*/  IMAD.MOV R9, RZ, RZ, -R2 ;  /* 0x000000ffff097224 */ /* 0x000fe200078e0a02 */
[----:B------:R-:W-:-:S03]  /*0330*/  MOV R2, R6 ;  /* 0x0000000600027202 */ /* 0x000fc60000000f00 */
[----:B------:R-:W-:Y:S02]  /*0340*/  IMAD R9, R9, UR4, R0 ;  /* 0x0000000409097c24 */ /* 0x000fe4000f8e0200 */
[----:B------:R-:W-:Y:S01]  /*0350*/  @!P0 IMAD.MOV.U32 R9, RZ, RZ, -0x1 ;  /* 0xffffffffff098424 */ /* 0x000fe200078e00ff */
[----:B------:R-:W-:Y:S06]  /*0360*/  RET.REL.NODEC R2 `(_Z11init_kernelPiii) ;  /* 0xfffffffc02247950 */ /* 0x000fec0003c3ffff */
.L_x_27:
        /* <DEDUP_REMOVED lines=9> */
.L_x_29:


//--------------------- .nv.shared._Z11life_kernelPiS_iii --------------------------
	.section	.nv.shared._Z11life_kernelPiS_iii,"aw",@nobits
	.sectionflags	@""
	.align	16
	.zero		1024


//--------------------- .nv.shared.reserved.0     --------------------------
	.section	.nv.shared.reserved.0,"aw",@nobits
	.weak		__nv_reservedSMEM_offset_0_alias
	.size		__nv_reservedSMEM_offset_0_alias, 0, 64
	.other		__nv_reservedSMEM_offset_0_alias,@"STO_CUDA_RESERVED_SHARED STV_DEFAULT"
__nv_reservedSMEM_offset_0_alias:
	.zero		0
	.zero		64


//--------------------- .nv.shared._Z11init_kernelPiii --------------------------
	.section	.nv.shared._Z11init_kernelPiii,"aw",@nobits
	.sectionflags	@""
	.align	16
	.zero		1024


//--------------------- .nv.constant0._Z11life_kernelPiS_iii --------------------------
	.section	.nv.constant0._Z11life_kernelPiS_iii,"a",@progbits
	.sectionflags	@""
	.align	4
.nv.constant0._Z11life_kernelPiS_iii:
	.zero		924


//--------------------- .nv.constant0._Z11init_kernelPiii --------------------------
	.section	.nv.constant0._Z11init_kernelPiii,"a",@progbits
	.sectionflags	@""
	.align	4
.nv.constant0._Z11init_kernelPiii:
	.zero		912


//--------------------- SYMBOLS --------------------------

	.type		.nv.reservedSmem.offset0,@object
	.size		.nv.reservedSmem.offset0,0x4
	.type		.nv.reservedSmem.cap,@object
	.size		.nv.reservedSmem.cap,0x4
